	.headerflags	@"EF_CUDA_TEXMODE_UNIFIED EF_CUDA_64BIT_ADDRESS EF_CUDA_ACCELERATORS EF_CUDA_SM90 EF_CUDA_VIRTUAL_SM(EF_CUDA_SM90)"
	.elftype	@"ET_EXEC"


//--------------------- .nv.info                  --------------------------
	.section	.nv.info,"",@"SHT_CUDA_INFO"
	.align	4


	//----- nvinfo : EIATTR_REGCOUNT
	.align		4
        /*0000*/ 	.byte	0x04, 0x2f
        /*0002*/ 	.short	(.L_1 - .L_0)
	.align		4
.L_0:
        /*0004*/ 	.word	index@(triton_poi_fused_silu_6)
        /*0008*/ 	.word	0x0000000c


	//----- nvinfo : EIATTR_MIN_STACK_SIZE
	.align		4
.L_1:
        /*000c*/ 	.byte	0x04, 0x12
        /*000e*/ 	.short	(.L_3 - .L_2)
	.align		4
.L_2:
        /*0010*/ 	.word	index@(triton_poi_fused_silu_6)
        /*0014*/ 	.word	0x00000000


	//----- nvinfo : EIATTR_FRAME_SIZE
	.align		4
.L_3:
        /*0018*/ 	.byte	0x04, 0x11
        /*001a*/ 	.short	(.L_5 - .L_4)
	.align		4
.L_4:
        /*001c*/ 	.word	index@(triton_poi_fused_silu_6)
        /*0020*/ 	.word	0x00000000


	//----- nvinfo : EIATTR_MIN_STACK_SIZE
	.align		4
.L_5:
        /*0024*/ 	.byte	0x04, 0x12
        /*0026*/ 	.short	(.L_7 - .L_6)
	.align		4
.L_6:
        /*0028*/ 	.word	index@(triton_poi_fused_silu_6)
        /*002c*/ 	.word	0x00000000
.L_7:


//--------------------- .nv.info.triton_poi_fused_silu_6 --------------------------
	.section	.nv.info.triton_poi_fused_silu_6,"",@"SHT_CUDA_INFO"
	.sectionflags	@""
	.align	4


	//----- nvinfo : EIATTR_CUDA_API_VERSION
	.align		4
        /*0000*/ 	.byte	0x04, 0x37
        /*0002*/ 	.short	(.L_9 - .L_8)
.L_8:
        /*0004*/ 	.word	0x0000007c


	//----- nvinfo : EIATTR_KPARAM_INFO
	.align		4
.L_9:
        /*0008*/ 	.byte	0x04, 0x17
        /*000a*/ 	.short	(.L_11 - .L_10)
.L_10:
        /*000c*/ 	.word	0x00000000
        /*0010*/ 	.short	0x0002
        /*0012*/ 	.short	0x0010
        /*0014*/ 	.byte	0x00, 0xf0, 0x11, 0x00


	//----- nvinfo : EIATTR_KPARAM_INFO
	.align		4
.L_11:
        /*0018*/ 	.byte	0x04, 0x17
        /*001a*/ 	.short	(.L_13 - .L_12)
.L_12:
        /*001c*/ 	.word	0x00000000
        /*0020*/ 	.short	0x0001
        /*0022*/ 	.short	0x0008
        /*0024*/ 	.byte	0x00, 0xf4, 0x21, 0x00


	//----- nvinfo : EIATTR_KPARAM_INFO
	.align		4
.L_13:
        /*0028*/ 	.byte	0x04, 0x17
        /*002a*/ 	.short	(.L_15 - .L_14)
.L_14:
        /*002c*/ 	.word	0x00000000
        /*0030*/ 	.short	0x0000
        /*0032*/ 	.short	0x0000
        /*0034*/ 	.byte	0x00, 0xf4, 0x21, 0x00


	//----- nvinfo : EIATTR_SPARSE_MMA_MASK
	.align		4
.L_15:
        /*0038*/ 	.byte	0x03, 0x50
        /*003a*/ 	.short	0x0000


	//----- nvinfo : EIATTR_MAXREG_COUNT
	.align		4
        /*003c*/ 	.byte	0x03, 0x1b
        /*003e*/ 	.short	0x00ff


	//----- nvinfo : EIATTR_EXIT_INSTR_OFFSETS
	.align		4
        /*0040*/ 	.byte	0x04, 0x1c
        /*0042*/ 	.short	(.L_17 - .L_16)


	//   ....[0]....
.L_16:
        /*0044*/ 	.word	0x000001a0


	//----- nvinfo : EIATTR_REQNTID
	.align		4
.L_17:
        /*0048*/ 	.byte	0x04, 0x10
        /*004a*/ 	.short	(.L_19 - .L_18)
.L_18:
        /*004c*/ 	.word	0x00000080
        /*0050*/ 	.word	0x00000001
        /*0054*/ 	.word	0x00000001


	//----- nvinfo : EIATTR_CBANK_PARAM_SIZE
	.align		4
.L_19:
        /*0058*/ 	.byte	0x03, 0x19
        /*005a*/ 	.short	0x0014


	//----- nvinfo : EIATTR_PARAM_CBANK
	.align		4
        /*005c*/ 	.byte	0x04, 0x0a
        /*005e*/ 	.short	(.L_21 - .L_20)
	.align		4
.L_20:
        /*0060*/ 	.word	index@(.nv.constant0.triton_poi_fused_silu_6)
        /*0064*/ 	.short	0x0210
        /*0066*/ 	.short	0x0014


	//----- nvinfo : EIATTR_SW_WAR
	.align		4
.L_21:
        /*0068*/ 	.byte	0x04, 0x36
        /*006a*/ 	.short	(.L_23 - .L_22)
.L_22:
        /*006c*/ 	.word	0x00000008
.L_23:


//--------------------- .nv.callgraph             --------------------------
	.section	.nv.callgraph,"",@"SHT_CUDA_CALLGRAPH"
	.align	4
	.sectionentsize	8
	.align		4
        /*0000*/ 	.word	0x00000000
	.align		4
        /*0004*/ 	.word	0xffffffff
	.align		4
        /*0008*/ 	.word	0x00000000
	.align		4
        /*000c*/ 	.word	0xfffffffe
	.align		4
        /*0010*/ 	.word	0x00000000
	.align		4
        /*0014*/ 	.word	0xfffffffd
	.align		4
        /*0018*/ 	.word	0x00000000
	.align		4
        /*001c*/ 	.word	0xfffffffc


//--------------------- .text.triton_poi_fused_silu_6 --------------------------
	.section	.text.triton_poi_fused_silu_6,"ax",@progbits
	.align	128
        .global         triton_poi_fused_silu_6
        .type           triton_poi_fused_silu_6,@function
        .size           triton_poi_fused_silu_6,(.L_x_1 - triton_poi_fused_silu_6)
        .other          triton_poi_fused_silu_6,@"STO_CUDA_ENTRY STV_DEFAULT"
triton_poi_fused_silu_6:
.text.triton_poi_fused_silu_6:
[----:B------:R-:W-:Y:S01]  /*0000*/  LDC R1, c[0x0][0x28] ;  /* 0x00000a00ff017b82 */ /* 0x000fe20000000800 */
[----:B------:R-:W1:Y:S07]  /*0010*/  S2R R0, SR_TID.X ;  /* 0x0000000000007919 */ /* 0x000e6e0000002100 */
[----:B------:R-:W2:Y:S01]  /*0020*/  LDC.64 R2, c[0x0][0x210] ;  /* 0x00008400ff027b82 */ /* 0x000ea20000000a00 */
[----:B------:R-:W-:Y:S01]  /*0030*/  ULDC.64 UR4, c[0x0][0x208] ;  /* 0x0000820000047ab9 */ /* 0x000fe20000000a00 */
[----:B------:R-:W3:Y:S01]  /*0040*/  S2R R7, SR_CTAID.X ;  /* 0x0000000000077919 */ /* 0x000ee20000002500 */
[----:B-1----:R-:W-:-:S04]  /*0050*/  LOP3.LUT R0, R0, 0x7f, RZ, 0xc0, !PT ;  /* 0x0000007f00007812 */ /* 0x002fc800078ec0ff */
[----:B---3--:R-:W-:-:S05]  /*0060*/  LEA R7, R7, R0, 0x7 ;  /* 0x0000000007077211 */ /* 0x008fca00078e38ff */
[----:B--2---:R-:W-:-:S05]  /*0070*/  IMAD.WIDE R2, R7, 0x4, R2 ;  /* 0x0000000407027825 */ /* 0x004fca00078e0202 */
[----:B------:R1:W2:Y:S02]  /*0080*/  LDG.E R0, desc[UR4][R2.64] ;  /* 0x0000000402007981 */ /* 0x0002a4000c1e1900 */
[----:B-1----:R-:W-:Y:S01]  /*0090*/  HFMA2.MMA R3, -RZ, RZ, 1.625, 0 ;  /* 0x3e800000ff037435 */ /* 0x002fe200000001ff */
[----:B--2---:R-:W-:-:S04]  /*00a0*/  FADD R4, RZ, -R0 ;  /* 0x80000000ff047221 */ /* 0x004fc80000000000 */
[----:B------:R-:W-:-:S05]  /*00b0*/  FMUL R6, R4, 1.4426950216293334961 ;  /* 0x3fb8aa3b04067820 */ /* 0x000fca0000400000 */
[----:B------:R-:W-:-:S13]  /*00c0*/  FSETP.GEU.AND P0, PT, R6, -126, PT ;  /* 0xc2fc00000600780b */ /* 0x000fda0003f0e000 */
[----:B------:R-:W-:-:S04]  /*00d0*/  @!P0 FMUL R6, R6, 0.5 ;  /* 0x3f00000006068820 */ /* 0x000fc80000400000 */
[----:B------:R-:W1:Y:S02]  /*00e0*/  MUFU.EX2 R4, R6 ;  /* 0x0000000600047308 */ /* 0x000e640000000800 */
[----:B-1----:R-:W-:-:S04]  /*00f0*/  @!P0 FMUL R4, R4, R4 ;  /* 0x0000000404048220 */ /* 0x002fc80000400000 */
[----:B------:R-:W-:Y:S02]  /*0100*/  FADD R8, R4, 1 ;  /* 0x3f80000004087421 */ /* 0x000fe40000000000 */
[----:B------:R-:W1:Y:S03]  /*0110*/  LDC.64 R4, c[0x0][0x218] ;  /* 0x00008600ff047b82 */ /* 0x000e660000000a00 */
[----:B------:R-:W-:-:S04]  /*0120*/  FSETP.GT.AND P0, PT, R8, 8.50705917302346158658e+37, PT ;  /* 0x7e8000000800780b */ /* 0x000fc80003f04000 */
[----:B------:R-:W-:-:S09]  /*0130*/  FSEL R3, R3, 1, P0 ;  /* 0x3f80000003037808 */ /* 0x000fd20000000000 */
[----:B------:R-:W-:-:S06]  /*0140*/  @P0 FMUL R8, R8, 0.25 ;  /* 0x3e80000008080820 */ /* 0x000fcc0000400000 */
[----:B------:R-:W2:Y:S02]  /*0150*/  MUFU.RCP R8, R8 ;  /* 0x0000000800087308 */ /* 0x000ea40000001000 */
[----:B--2---:R-:W-:Y:S01]  /*0160*/  FMUL R9, R8, R3 ;  /* 0x0000000308097220 */ /* 0x004fe20000400000 */
[----:B-1----:R-:W-:-:S04]  /*0170*/  IMAD.WIDE R2, R7, 0x4, R4 ;  /* 0x0000000407027825 */ /* 0x002fc800078e0204 */
[----:B------:R-:W-:-:S05]  /*0180*/  FMUL R9, R0, R9 ;  /* 0x0000000900097220 */ /* 0x000fca0000400000 */
[----:B------:R-:W-:Y:S01]  /*0190*/  STG.E desc[UR4][R2.64], R9 ;  /* 0x0000000902007986 */ /* 0x000fe2000c101904 */
[----:B------:R-:W-:Y:S05]  /*01a0*/  EXIT ;  /* 0x000000000000794d */ /* 0x000fea0003800000 */
.L_x_0:
[----:B------:R-:W-:-:S00]  /*01b0*/  BRA `(.L_x_0) ;  /* 0xfffffffc00fc7947 */ /* 0x000fc0000383ffff */
[----:B------:R-:W-:-:S00]  /*01c0*/  NOP ;  /* 0x0000000000007918 */ /* 0x000fc00000000000 */
        /* <DEDUP_REMOVED lines=11> */
.L_x_1:


//--------------------- .nv.constant0.triton_poi_fused_silu_6 --------------------------
	.section	.nv.constant0.triton_poi_fused_silu_6,"a",@progbits
	.sectionflags	@""
	.align	4
.nv.constant0.triton_poi_fused_silu_6:
	.zero		548
